//
// Generated by NVIDIA NVVM Compiler
//
// Compiler Build ID: CL-36424714
// Cuda compilation tools, release 13.0, V13.0.88
// Based on NVVM 20.0.0
//

.version 9.0
.target sm_100
.address_size 64

	// .globl	gac

.visible .entry gac(
	.param .u64 .ptr .align 1 gac_param_0,
	.param .u32 gac_param_1,
	.param .u32 gac_param_2,
	.param .u64 .ptr .align 1 gac_param_3,
	.param .u32 gac_param_4,
	.param .u32 gac_param_5,
	.param .u64 .ptr .align 1 gac_param_6
)
{
	.reg .pred 	%p<8>;
	.reg .b32 	%r<27>;
	.reg .b64 	%rd<22>;

	ld.param.u64 	%rd1, [gac_param_0];
	ld.param.u32 	%r3, [gac_param_1];
	ld.param.u32 	%r6, [gac_param_2];
	ld.param.u64 	%rd2, [gac_param_3];
	ld.param.u32 	%r4, [gac_param_4];
	ld.param.u32 	%r5, [gac_param_5];
	ld.param.u64 	%rd3, [gac_param_6];
	mov.u32 	%r7, %ctaid.y;
	mov.u32 	%r8, %ntid.y;
	mov.u32 	%r9, %tid.y;
	mad.lo.s32 	%r1, %r7, %r8, %r9;
	mov.u32 	%r10, %ctaid.x;
	mov.u32 	%r11, %ntid.x;
	mov.u32 	%r12, %tid.x;
	mad.lo.s32 	%r2, %r10, %r11, %r12;
	setp.ge.s32 	%p1, %r1, %r6;
	@%p1 bra 	$L__BB0_3;
	setp.ge.s32 	%p2, %r2, %r3;
	setp.lt.s32 	%p3, %r2, 0;
	or.pred  	%p4, %p3, %p2;
	@%p4 bra 	$L__BB0_3;
	cvta.to.global.u64 	%rd4, %rd2;
	mad.lo.s32 	%r13, %r3, %r1, %r2;
	mul.lo.s32 	%r14, %r13, 3;
	cvta.to.global.u64 	%rd5, %rd1;
	mul.wide.s32 	%rd6, %r14, 2;
	add.s64 	%rd7, %rd5, %rd6;
	ld.global.s16 	%r15, [%rd7];
	setp.lt.s32 	%p5, %r15, 0;
	min.s32 	%r16, %r5, %r15;
	cvt.s64.s32 	%rd8, %r16;
	selp.b64 	%rd9, 0, %rd8, %p5;
	shl.b64 	%rd10, %rd9, 1;
	add.s64 	%rd11, %rd4, %rd10;
	ld.global.s16 	%r17, [%rd11];
	div.s32 	%r18, %r17, %r4;
	cvta.to.global.u64 	%rd12, %rd3;
	add.s64 	%rd13, %rd12, %rd6;
	st.global.u16 	[%rd13], %r18;
	ld.global.s16 	%r19, [%rd7+2];
	setp.lt.s32 	%p6, %r19, 0;
	min.s32 	%r20, %r5, %r19;
	cvt.s64.s32 	%rd14, %r20;
	selp.b64 	%rd15, 0, %rd14, %p6;
	shl.b64 	%rd16, %rd15, 1;
	add.s64 	%rd17, %rd4, %rd16;
	ld.global.s16 	%r21, [%rd17];
	div.s32 	%r22, %r21, %r4;
	st.global.u16 	[%rd13+2], %r22;
	ld.global.s16 	%r23, [%rd7+4];
	setp.lt.s32 	%p7, %r23, 0;
	min.s32 	%r24, %r5, %r23;
	cvt.s64.s32 	%rd18, %r24;
	selp.b64 	%rd19, 0, %rd18, %p7;
	shl.b64 	%rd20, %rd19, 1;
	add.s64 	%rd21, %rd4, %rd20;
	ld.global.s16 	%r25, [%rd21];
	div.s32 	%r26, %r25, %r4;
	st.global.u16 	[%rd13+4], %r26;
$L__BB0_3:
	ret;

}
	// .globl	slut
.visible .entry slut(
	.param .u64 .ptr .align 1 slut_param_0,
	.param .f64 slut_param_1,
	.param .u32 slut_param_2
)
{
	.reg .pred 	%p<24>;
	.reg .b32 	%r<21>;
	.reg .b32 	%f<86>;
	.reg .b64 	%rd<5>;
	.reg .b64 	%fd<2>;

	ld.param.u64 	%rd1, [slut_param_0];
	ld.param.f64 	%fd1, [slut_param_1];
	ld.param.u32 	%r2, [slut_param_2];
	mov.u32 	%r3, %ctaid.x;
	mov.u32 	%r4, %ntid.x;
	mov.u32 	%r5, %tid.x;
	mad.lo.s32 	%r1, %r3, %r4, %r5;
	cvt.rn.f32.s32 	%f15, %r1;
	cvt.rn.f32.s32 	%f1, %r2;
	div.rn.f32 	%f2, %f15, %f1;
	cvt.rn.f32.f64 	%f3, %fd1;
	mul.f32 	%f16, %f3, 0f3F000000;
	cvt.rzi.f32.f32 	%f17, %f16;
	add.f32 	%f18, %f17, %f17;
	sub.f32 	%f19, %f3, %f18;
	abs.f32 	%f4, %f19;
	abs.f32 	%f5, %f2;
	setp.lt.f32 	%p1, %f5, 0f00800000;
	mul.f32 	%f20, %f5, 0f4B800000;
	selp.f32 	%f21, %f20, %f5, %p1;
	selp.f32 	%f22, 0fC1C00000, 0f00000000, %p1;
	mov.b32 	%r6, %f21;
	add.s32 	%r7, %r6, -1060439283;
	and.b32  	%r8, %r7, -8388608;
	sub.s32 	%r9, %r6, %r8;
	mov.b32 	%f23, %r9;
	cvt.rn.f32.s32 	%f24, %r8;
	fma.rn.f32 	%f25, %f24, 0f34000000, %f22;
	add.f32 	%f26, %f23, 0fBF800000;
	add.f32 	%f27, %f23, 0f3F800000;
	rcp.approx.ftz.f32 	%f28, %f27;
	add.f32 	%f29, %f26, %f26;
	mul.f32 	%f30, %f29, %f28;
	mul.f32 	%f31, %f30, %f30;
	sub.f32 	%f32, %f26, %f30;
	add.f32 	%f33, %f32, %f32;
	neg.f32 	%f34, %f30;
	fma.rn.f32 	%f35, %f34, %f26, %f33;
	mul.rn.f32 	%f36, %f28, %f35;
	fma.rn.f32 	%f37, %f31, 0f3A2C32E4, 0f3B52E7DB;
	fma.rn.f32 	%f38, %f37, %f31, 0f3C93BB73;
	fma.rn.f32 	%f39, %f38, %f31, 0f3DF6384F;
	mul.rn.f32 	%f40, %f39, %f31;
	fma.rn.f32 	%f41, %f30, 0f3FB8AA3B, %f25;
	sub.f32 	%f42, %f25, %f41;
	fma.rn.f32 	%f43, %f30, 0f3FB8AA3B, %f42;
	fma.rn.f32 	%f44, %f36, 0f3FB8AA3B, %f43;
	fma.rn.f32 	%f45, %f30, 0f32A55E34, %f44;
	mul.f32 	%f46, %f40, 0f40400000;
	fma.rn.f32 	%f47, %f46, %f36, %f45;
	fma.rn.f32 	%f48, %f40, %f30, %f47;
	add.rn.f32 	%f49, %f41, %f48;
	neg.f32 	%f50, %f41;
	add.rn.f32 	%f51, %f49, %f50;
	neg.f32 	%f52, %f51;
	add.rn.f32 	%f53, %f48, %f52;
	mul.rn.f32 	%f54, %f49, %f3;
	neg.f32 	%f55, %f54;
	fma.rn.f32 	%f56, %f49, %f3, %f55;
	fma.rn.f32 	%f57, %f53, %f3, %f56;
	cvt.rni.f32.f32 	%f58, %f54;
	sub.f32 	%f59, %f54, %f58;
	add.f32 	%f60, %f59, %f57;
	fma.rn.f32 	%f61, %f60, 0f391FCB8E, 0f3AAF85ED;
	fma.rn.f32 	%f62, %f61, %f60, 0f3C1D9856;
	fma.rn.f32 	%f63, %f62, %f60, 0f3D6357BB;
	fma.rn.f32 	%f64, %f63, %f60, 0f3E75FDEC;
	fma.rn.f32 	%f65, %f64, %f60, 0f3F317218;
	fma.rn.f32 	%f66, %f65, %f60, 0f3F800000;
	cvt.rzi.s32.f32 	%r10, %f58;
	setp.gt.f32 	%p2, %f58, 0f00000000;
	selp.b32 	%r11, 0, -2097152000, %p2;
	add.s32 	%r12, %r11, 2130706432;
	mov.b32 	%f67, %r12;
	mul.f32 	%f68, %f66, %f67;
	shl.b32 	%r13, %r10, 23;
	sub.s32 	%r14, %r13, %r11;
	mov.b32 	%f69, %r14;
	mul.f32 	%f70, %f68, %f69;
	abs.f32 	%f71, %f54;
	setp.gt.f32 	%p3, %f71, 0f43180000;
	setp.lt.f32 	%p4, %f54, 0f00000000;
	selp.f32 	%f72, 0f00000000, 0f7F800000, %p4;
	selp.f32 	%f6, %f72, %f70, %p3;
	setp.eq.f32 	%p5, %f2, 0f3F800000;
	setp.eq.f32 	%p6, %f3, 0f00000000;
	or.pred  	%p7, %p6, %p5;
	mov.f32 	%f84, 0f3F800000;
	@%p7 bra 	$L__BB1_8;
	setp.num.f32 	%p8, %f5, %f5;
	abs.f32 	%f73, %f3;
	setp.num.f32 	%p9, %f73, %f73;
	and.pred  	%p10, %p8, %p9;
	@%p10 bra 	$L__BB1_3;
	add.rn.f32 	%f84, %f2, %f3;
	bra.uni 	$L__BB1_8;
$L__BB1_3:
	setp.neu.f32 	%p11, %f2, 0f00000000;
	setp.neu.f32 	%p12, %f5, 0f7F800000;
	and.pred  	%p13, %p11, %p12;
	@%p13 bra 	$L__BB1_5;
	setp.neu.f32 	%p20, %f4, 0f3F800000;
	add.f32 	%f78, %f2, %f2;
	mov.b32 	%r15, %f78;
	setp.lt.f32 	%p21, %f3, 0f00000000;
	xor.b32  	%r16, %r15, 2139095040;
	selp.b32 	%r17, %r16, %r15, %p21;
	and.b32  	%r18, %r17, 2147483647;
	selp.b32 	%r19, %r18, %r17, %p20;
	mov.b32 	%f84, %r19;
	bra.uni 	$L__BB1_8;
$L__BB1_5:
	setp.eq.f32 	%p14, %f2, 0fBF800000;
	setp.eq.f32 	%p15, %f73, 0f7F800000;
	and.pred  	%p16, %p14, %p15;
	@%p16 bra 	$L__BB1_8;
	setp.geu.f32 	%p17, %f2, 0f00000000;
	mov.f32 	%f84, %f6;
	@%p17 bra 	$L__BB1_8;
	setp.neu.f32 	%p18, %f4, 0f3F800000;
	neg.f32 	%f75, %f6;
	selp.f32 	%f76, %f6, %f75, %p18;
	cvt.rmi.f32.f32 	%f77, %f3;
	setp.neu.f32 	%p19, %f77, %f3;
	selp.f32 	%f84, 0f7FFFFFFF, %f76, %p19;
$L__BB1_8:
	mul.f32 	%f80, %f84, %f1;
	mov.f32 	%f81, 0f3F000000;
	copysign.f32 	%f82, %f80, %f81;
	add.rz.f32 	%f83, %f80, %f82;
	cvt.rzi.f32.f32 	%f12, %f83;
	setp.lt.f32 	%p22, %f12, 0f00000000;
	mov.f32 	%f85, 0f00000000;
	@%p22 bra 	$L__BB1_11;
	setp.ge.f32 	%p23, %f12, %f1;
	mov.f32 	%f85, %f1;
	@%p23 bra 	$L__BB1_11;
	mov.f32 	%f85, %f12;
$L__BB1_11:
	cvta.to.global.u64 	%rd2, %rd1;
	cvt.rzi.u32.f32 	%r20, %f85;
	mul.wide.s32 	%rd3, %r1, 2;
	add.s64 	%rd4, %rd2, %rd3;
	st.global.u16 	[%rd4], %r20;
	ret;

}


// ===== COMPILED SASS (sm_100) =====

	.target	sm_100

	.elftype	@"ET_EXEC"


//--------------------- .note.nv.tkinfo           --------------------------
	.section	.note.nv.tkinfo,"",@"SHT_NOTE"
	.sectionflags	@"SHF_NOTE_NV_TKINFO"
	.tkinfo
        /*0018*/ 	.word	0x00000002
        /*0030*/ 	.string	""
        /*0030*/ 	.string	"ptxas"
        /*0030*/ 	.string	"Cuda compilation tools, release 13.0, V13.0.88"
        /*0030*/ 	.string	"Build cuda_13.0.r13.0/compiler.36424714_0"
        /*0030*/ 	.string	"-arch sm_100 -m 64 "



//--------------------- .note.nv.cuinfo           --------------------------
	.section	.note.nv.cuinfo,"",@"SHT_NOTE"
	.sectionflags	@"SHF_NOTE_NV_CUINFO"
        /*0018*/ 	.short	0x0002
        /*001a*/ 	.short	0x0064
        /*001c*/ 	.short	0x0082
	.zero		2


//--------------------- .nv.info                  --------------------------
	.section	.nv.info,"",@"SHT_CUDA_INFO"
	.align	4


	//----- nvinfo : EIATTR_REGCOUNT
	.align		4
        /*0000*/ 	.byte	0x04, 0x2f
        /*0002*/ 	.short	(.L_1 - .L_0)
	.align		4
.L_0:
        /*0004*/ 	.word	index@(gac)
        /*0008*/ 	.word	0x00000013


	//----- nvinfo : EIATTR_FRAME_SIZE
	.align		4
.L_1:
        /*000c*/ 	.byte	0x04, 0x11
        /*000e*/ 	.short	(.L_3 - .L_2)
	.align		4
.L_2:
        /*0010*/ 	.word	index@(gac)
        /*0014*/ 	.word	0x00000000


	//----- nvinfo : EIATTR_REGCOUNT
	.align		4
.L_3:
        /*0018*/ 	.byte	0x04, 0x2f
        /*001a*/ 	.short	(.L_5 - .L_4)
	.align		4
.L_4:
        /*001c*/ 	.word	index@(slut)
        /*0020*/ 	.word	0x00000012


	//----- nvinfo : EIATTR_FRAME_SIZE
	.align		4
.L_5:
        /*0024*/ 	.byte	0x04, 0x11
        /*0026*/ 	.short	(.L_7 - .L_6)
	.align		4
.L_6:
        /*0028*/ 	.word	index@($__internal_0_$__cuda_sm3x_div_rn_noftz_f32_slowpath)
        /*002c*/ 	.word	0x00000000


	//----- nvinfo : EIATTR_FRAME_SIZE
	.align		4
.L_7:
        /*0030*/ 	.byte	0x04, 0x11
        /*0032*/ 	.short	(.L_9 - .L_8)
	.align		4
.L_8:
        /*0034*/ 	.word	index@(slut)
        /*0038*/ 	.word	0x00000000


	//----- nvinfo : EIATTR_MIN_STACK_SIZE
	.align		4
.L_9:
        /*003c*/ 	.byte	0x04, 0x12
        /*003e*/ 	.short	(.L_11 - .L_10)
	.align		4
.L_10:
        /*0040*/ 	.word	index@(slut)
        /*0044*/ 	.word	0x00000000


	//----- nvinfo : EIATTR_MIN_STACK_SIZE
	.align		4
.L_11:
        /*0048*/ 	.byte	0x04, 0x12
        /*004a*/ 	.short	(.L_13 - .L_12)
	.align		4
.L_12:
        /*004c*/ 	.word	index@(gac)
        /*0050*/ 	.word	0x00000000
.L_13:


//--------------------- .nv.compat                --------------------------
	.section	.nv.compat,"",@"SHT_CUDA_COMPAT_INFO"
	.align	4
        /*0000*/ 	.byte	0x02, 0x09, 0x00, 0x00, 0x02, 0x02, 0x01, 0x00, 0x02, 0x05, 0x05, 0x00, 0x03, 0x07, 0x01, 0x01
        /*0010*/ 	.byte	0x02, 0x03, 0x00, 0x00, 0x02, 0x06, 0x01, 0x00, 0x04, 0x0b, 0x08, 0x00, 0x01, 0x00, 0x00, 0x00
        /*0020*/ 	.byte	0x00, 0x00, 0x00, 0x00


//--------------------- .nv.info.slut             --------------------------
	.section	.nv.info.slut,"",@"SHT_CUDA_INFO"
	.sectionflags	@""
	.align	4


	//----- nvinfo : EIATTR_CUDA_API_VERSION
	.align		4
        /*0000*/ 	.byte	0x04, 0x37
        /*0002*/ 	.short	(.L_15 - .L_14)
.L_14:
        /*0004*/ 	.word	0x00000082


	//----- nvinfo : EIATTR_KPARAM_INFO
	.align		4
.L_15:
        /*0008*/ 	.byte	0x04, 0x17
        /*000a*/ 	.short	(.L_17 - .L_16)
.L_16:
        /*000c*/ 	.word	0x00000000
        /*0010*/ 	.short	0x0002
        /*0012*/ 	.short	0x0010
        /*0014*/ 	.byte	0x00, 0xf0, 0x11, 0x00


	//----- nvinfo : EIATTR_KPARAM_INFO
	.align		4
.L_17:
        /*0018*/ 	.byte	0x04, 0x17
        /*001a*/ 	.short	(.L_19 - .L_18)
.L_18:
        /*001c*/ 	.word	0x00000000
        /*0020*/ 	.short	0x0001
        /*0022*/ 	.short	0x0008
        /*0024*/ 	.byte	0x00, 0xf0, 0x21, 0x00


	//----- nvinfo : EIATTR_KPARAM_INFO
	.align		4
.L_19:
        /*0028*/ 	.byte	0x04, 0x17
        /*002a*/ 	.short	(.L_21 - .L_20)
.L_20:
        /*002c*/ 	.word	0x00000000
        /*0030*/ 	.short	0x0000
        /*0032*/ 	.short	0x0000
        /*0034*/ 	.byte	0x00, 0xf5, 0x21, 0x00


	//----- nvinfo : EIATTR_SPARSE_MMA_MASK
	.align		4
.L_21:
        /*0038*/ 	.byte	0x03, 0x50
        /*003a*/ 	.short	0x0000


	//----- nvinfo : EIATTR_MAXREG_COUNT
	.align		4
        /*003c*/ 	.byte	0x03, 0x1b
        /*003e*/ 	.short	0x00ff


	//----- nvinfo : EIATTR_MERCURY_ISA_VERSION
	.align		4
        /*0040*/ 	.byte	0x03, 0x5f
        /*0042*/ 	.short	0x0101


	//----- nvinfo : EIATTR_VRC_CTA_INIT_COUNT
	.align		4
        /*0044*/ 	.byte	0x02, 0x4a
	.zero		1
	.zero		1


	//----- nvinfo : EIATTR_EXIT_INSTR_OFFSETS
	.align		4
        /*0048*/ 	.byte	0x04, 0x1c
        /*004a*/ 	.short	(.L_23 - .L_22)


	//   ....[0]....
.L_22:
        /*004c*/ 	.word	0x00000840


	//----- nvinfo : EIATTR_CRS_STACK_SIZE
	.align		4
.L_23:
        /*0050*/ 	.byte	0x04, 0x1e
        /*0052*/ 	.short	(.L_25 - .L_24)
.L_24:
        /*0054*/ 	.word	0x00000000


	//----- nvinfo : EIATTR_CBANK_PARAM_SIZE
	.align		4
.L_25:
        /*0058*/ 	.byte	0x03, 0x19
        /*005a*/ 	.short	0x0014


	//----- nvinfo : EIATTR_PARAM_CBANK
	.align		4
        /*005c*/ 	.byte	0x04, 0x0a
        /*005e*/ 	.short	(.L_27 - .L_26)
	.align		4
.L_26:
        /*0060*/ 	.word	index@(.nv.constant0.slut)
        /*0064*/ 	.short	0x0380
        /*0066*/ 	.short	0x0014


	//----- nvinfo : EIATTR_SW_WAR
	.align		4
.L_27:
        /*0068*/ 	.byte	0x04, 0x36
        /*006a*/ 	.short	(.L_29 - .L_28)
.L_28:
        /*006c*/ 	.word	0x00000008
.L_29:


//--------------------- .nv.info.gac              --------------------------
	.section	.nv.info.gac,"",@"SHT_CUDA_INFO"
	.sectionflags	@""
	.align	4


	//----- nvinfo : EIATTR_CUDA_API_VERSION
	.align		4
        /*0000*/ 	.byte	0x04, 0x37
        /*0002*/ 	.short	(.L_31 - .L_30)
.L_30:
        /*0004*/ 	.word	0x00000082


	//----- nvinfo : EIATTR_KPARAM_INFO
	.align		4
.L_31:
        /*0008*/ 	.byte	0x04, 0x17
        /*000a*/ 	.short	(.L_33 - .L_32)
.L_32:
        /*000c*/ 	.word	0x00000000
        /*0010*/ 	.short	0x0006
        /*0012*/ 	.short	0x0020
        /*0014*/ 	.byte	0x00, 0xf5, 0x21, 0x00


	//----- nvinfo : EIATTR_KPARAM_INFO
	.align		4
.L_33:
        /*0018*/ 	.byte	0x04, 0x17
        /*001a*/ 	.short	(.L_35 - .L_34)
.L_34:
        /*001c*/ 	.word	0x00000000
        /*0020*/ 	.short	0x0005
        /*0022*/ 	.short	0x001c
        /*0024*/ 	.byte	0x00, 0xf0, 0x11, 0x00


	//----- nvinfo : EIATTR_KPARAM_INFO
	.align		4
.L_35:
        /*0028*/ 	.byte	0x04, 0x17
        /*002a*/ 	.short	(.L_37 - .L_36)
.L_36:
        /*002c*/ 	.word	0x00000000
        /*0030*/ 	.short	0x0004
        /*0032*/ 	.short	0x0018
        /*0034*/ 	.byte	0x00, 0xf0, 0x11, 0x00


	//----- nvinfo : EIATTR_KPARAM_INFO
	.align		4
.L_37:
        /*0038*/ 	.byte	0x04, 0x17
        /*003a*/ 	.short	(.L_39 - .L_38)
.L_38:
        /*003c*/ 	.word	0x00000000
        /*0040*/ 	.short	0x0003
        /*0042*/ 	.short	0x0010
        /*0044*/ 	.byte	0x00, 0xf5, 0x21, 0x00


	//----- nvinfo : EIATTR_KPARAM_INFO
	.align		4
.L_39:
        /*0048*/ 	.byte	0x04, 0x17
        /*004a*/ 	.short	(.L_41 - .L_40)
.L_40:
        /*004c*/ 	.word	0x00000000
        /*0050*/ 	.short	0x0002
        /*0052*/ 	.short	0x000c
        /*0054*/ 	.byte	0x00, 0xf0, 0x11, 0x00


	//----- nvinfo : EIATTR_KPARAM_INFO
	.align		4
.L_41:
        /*0058*/ 	.byte	0x04, 0x17
        /*005a*/ 	.short	(.L_43 - .L_42)
.L_42:
        /*005c*/ 	.word	0x00000000
        /*0060*/ 	.short	0x0001
        /*0062*/ 	.short	0x0008
        /*0064*/ 	.byte	0x00, 0xf0, 0x11, 0x00


	//----- nvinfo : EIATTR_KPARAM_INFO
	.align		4
.L_43:
        /*0068*/ 	.byte	0x04, 0x17
        /*006a*/ 	.short	(.L_45 - .L_44)
.L_44:
        /*006c*/ 	.word	0x00000000
        /*0070*/ 	.short	0x0000
        /*0072*/ 	.short	0x0000
        /*0074*/ 	.byte	0x00, 0xf5, 0x21, 0x00


	//----- nvinfo : EIATTR_SPARSE_MMA_MASK
	.align		4
.L_45:
        /*0078*/ 	.byte	0x03, 0x50
        /*007a*/ 	.short	0x0000


	//----- nvinfo : EIATTR_MAXREG_COUNT
	.align		4
        /*007c*/ 	.byte	0x03, 0x1b
        /*007e*/ 	.short	0x00ff


	//----- nvinfo : EIATTR_MERCURY_ISA_VERSION
	.align		4
        /*0080*/ 	.byte	0x03, 0x5f
        /*0082*/ 	.short	0x0101


	//----- nvinfo : EIATTR_VRC_CTA_INIT_COUNT
	.align		4
        /*0084*/ 	.byte	0x02, 0x4a
	.zero		1
	.zero		1


	//----- nvinfo : EIATTR_EXIT_INSTR_OFFSETS
	.align		4
        /*0088*/ 	.byte	0x04, 0x1c
        /*008a*/ 	.short	(.L_47 - .L_46)


	//   ....[0]....
.L_46:
        /*008c*/ 	.word	0x000000b0


	//   ....[1]....
        /*0090*/ 	.word	0x000000f0


	//   ....[2]....
        /*0094*/ 	.word	0x000006b0


	//----- nvinfo : EIATTR_CBANK_PARAM_SIZE
	.align		4
.L_47:
        /*0098*/ 	.byte	0x03, 0x19
        /*009a*/ 	.short	0x0028


	//----- nvinfo : EIATTR_PARAM_CBANK
	.align		4
        /*009c*/ 	.byte	0x04, 0x0a
        /*009e*/ 	.short	(.L_49 - .L_48)
	.align		4
.L_48:
        /*00a0*/ 	.word	index@(.nv.constant0.gac)
        /*00a4*/ 	.short	0x0380
        /*00a6*/ 	.short	0x0028


	//----- nvinfo : EIATTR_SW_WAR
	.align		4
.L_49:
        /*00a8*/ 	.byte	0x04, 0x36
        /*00aa*/ 	.short	(.L_51 - .L_50)
.L_50:
        /*00ac*/ 	.word	0x00000008
.L_51:


//--------------------- .nv.callgraph             --------------------------
	.section	.nv.callgraph,"",@"SHT_CUDA_CALLGRAPH"
	.align	4
	.sectionentsize	8
	.align		4
        /*0000*/ 	.word	0x00000000
	.align		4
        /*0004*/ 	.word	0xffffffff
	.align		4
        /*0008*/ 	.word	0x00000000
	.align		4
        /*000c*/ 	.word	0xfffffffe
	.align		4
        /*0010*/ 	.word	0x00000000
	.align		4
        /*0014*/ 	.word	0xfffffffd
	.align		4
        /*0018*/ 	.word	0x00000000
	.align		4
        /*001c*/ 	.word	0xfffffffc


//--------------------- .text.slut                --------------------------
	.section	.text.slut,"ax",@progbits
	.align	128
        .global         slut
        .type           slut,@function
        .size           slut,(.L_x_19 - slut)
        .other          slut,@"STO_CUDA_ENTRY STV_DEFAULT"
slut:
.text.slut:
[----:B------:R-:W-:Y:S01]  /*0000*/  LDC R1, c[0x0][0x37c] ;  /* 0x0000df00ff017b82 */ /* 0x000fe20000000800 */
[----:B------:R-:W0:Y:S01]  /*0010*/  S2R R5, SR_TID.X ;  /* 0x0000000000057919 */ /* 0x000e220000002100 */
[----:B------:R-:W1:Y:S06]  /*0020*/  LDCU UR5, c[0x0][0x390] ;  /* 0x00007200ff0577ac */ /* 0x000e6c0008000800 */
[----:B------:R-:W0:Y:S01]  /*0030*/  S2UR UR4, SR_CTAID.X ;  /* 0x00000000000479c3 */ /* 0x000e220000002500 */
[----:B------:R-:W-:Y:S07]  /*0040*/  BSSY.RECONVERGENT B0, `(.L_x_0) ;  /* 0x0000010000007945 */ /* 0x000fee0003800200 */
[----:B------:R-:W0:Y:S01]  /*0050*/  LDC R2, c[0x0][0x360] ;  /* 0x0000d800ff027b82 */ /* 0x000e220000000800 */
[----:B-1----:R-:W-:-:S04]  /*0060*/  I2FP.F32.S32 R3, UR5 ;  /* 0x0000000500037c45 */ /* 0x002fc80008201400 */
[----:B------:R-:W1:Y:S01]  /*0070*/  MUFU.RCP R4, R3 ;  /* 0x0000000300047308 */ /* 0x000e620000001000 */
[----:B0-----:R-:W-:-:S05]  /*0080*/  IMAD R2, R2, UR4, R5 ;  /* 0x0000000402027c24 */ /* 0x001fca000f8e0205 */
[----:B------:R-:W-:Y:S01]  /*0090*/  I2FP.F32.S32 R0, R2 ;  /* 0x0000000200007245 */ /* 0x000fe20000201400 */
[----:B-1----:R-:W-:-:S03]  /*00a0*/  FFMA R5, -R3, R4, 1 ;  /* 0x3f80000003057423 */ /* 0x002fc60000000104 */
[----:B------:R-:W0:Y:S01]  /*00b0*/  FCHK P0, R0, R3 ;  /* 0x0000000300007302 */ /* 0x000e220000000000 */
[----:B------:R-:W-:-:S04]  /*00c0*/  FFMA R5, R4, R5, R4 ;  /* 0x0000000504057223 */ /* 0x000fc80000000004 */
[----:B------:R-:W-:-:S04]  /*00d0*/  FFMA R4, R0, R5, RZ ;  /* 0x0000000500047223 */ /* 0x000fc800000000ff */
[----:B------:R-:W-:-:S04]  /*00e0*/  FFMA R6, -R3, R4, R0 ;  /* 0x0000000403067223 */ /* 0x000fc80000000100 */
[----:B------:R-:W-:Y:S01]  /*00f0*/  FFMA R4, R5, R6, R4 ;  /* 0x0000000605047223 */ /* 0x000fe20000000004 */
[----:B0-----:R-:W-:Y:S06]  /*0100*/  @!P0 BRA `(.L_x_1) ;  /* 0x00000000000c8947 */ /* 0x001fec0003800000 */
[----:B------:R-:W-:-:S07]  /*0110*/  MOV R4, 0x130 ;  /* 0x0000013000047802 */ /* 0x000fce0000000f00 */
[----:B------:R-:W-:Y:S05]  /*0120*/  CALL.REL.NOINC `($__internal_0_$__cuda_sm3x_div_rn_noftz_f32_slowpath) ;  /* 0x0000000400c87944 */ /* 0x000fea0003c00000 */
[----:B------:R-:W-:-:S07]  /*0130*/  IMAD.MOV.U32 R4, RZ, RZ, R0 ;  /* 0x000000ffff047224 */ /* 0x000fce00078e0000 */
.L_x_1:
[----:B------:R-:W-:Y:S05]  /*0140*/  BSYNC.RECONVERGENT B0 ;  /* 0x0000000000007941 */ /* 0x000fea0003800200 */
.L_x_0:
[C---:B------:R-:W-:Y:S01]  /*0150*/  FMUL R5, |R4|.reuse, 16777216 ;  /* 0x4b80000004057820 */ /* 0x040fe20000400200 */
[----:B------:R-:W-:Y:S01]  /*0160*/  FSETP.GEU.AND P0, PT, |R4|, 1.175494350822287508e-38, PT ;  /* 0x008000000400780b */ /* 0x000fe20003f0e200 */
[----:B------:R-:W-:Y:S01]  /*0170*/  IMAD.MOV.U32 R10, RZ, RZ, 0x3a2c32e4 ;  /* 0x3a2c32e4ff0a7424 */ /* 0x000fe200078e00ff */
[----:B------:R-:W0:Y:S01]  /*0180*/  LDCU.64 UR4, c[0x0][0x388] ;  /* 0x00007100ff0477ac */ /* 0x000e220008000a00 */
[----:B------:R-:W-:Y:S01]  /*0190*/  BSSY.RECONVERGENT B0, `(.L_x_2) ;  /* 0x0000058000007945 */ /* 0x000fe20003800200 */
[----:B------:R-:W-:-:S05]  /*01a0*/  FSEL R5, R5, |R4|, !P0 ;  /* 0x4000000405057208 */ /* 0x000fca0004000000 */
[----:B------:R-:W-:-:S05]  /*01b0*/  VIADD R0, R5, 0xc0cafb0d ;  /* 0xc0cafb0d05007836 */ /* 0x000fca0000000000 */
[----:B------:R-:W-:Y:S02]  /*01c0*/  LOP3.LUT R6, R0, 0xff800000, RZ, 0xc0, !PT ;  /* 0xff80000000067812 */ /* 0x000fe400078ec0ff */
[----:B------:R-:W-:Y:S02]  /*01d0*/  FSEL R0, RZ, -24, P0 ;  /* 0xc1c00000ff007808 */ /* 0x000fe40000000000 */
[----:B------:R-:W-:-:S05]  /*01e0*/  IADD3 R5, PT, PT, R5, -R6, RZ ;  /* 0x8000000605057210 */ /* 0x000fca0007ffe0ff */
[C---:B------:R-:W-:Y:S01]  /*01f0*/  FADD R8, R5.reuse, 1 ;  /* 0x3f80000005087421 */ /* 0x040fe20000000000 */
[----:B------:R-:W-:Y:S01]  /*0200*/  FADD R7, R5, -1 ;  /* 0xbf80000005077421 */ /* 0x000fe20000000000 */
[----:B------:R-:W-:-:S03]  /*0210*/  I2FP.F32.S32 R5, R6 ;  /* 0x0000000600057245 */ /* 0x000fc60000201400 */
[----:B------:R-:W-:Y:S01]  /*0220*/  FADD R9, R7, R7 ;  /* 0x0000000707097221 */ /* 0x000fe20000000000 */
[----:B------:R-:W1:Y:S01]  /*0230*/  MUFU.RCP R8, R8 ;  /* 0x0000000800087308 */ /* 0x000e620000001000 */
[----:B------:R-:W-:Y:S02]  /*0240*/  FFMA R0, R5, 1.1920928955078125e-07, R0 ;  /* 0x3400000005007823 */ /* 0x000fe40000000000 */
[----:B-1----:R-:W-:-:S04]  /*0250*/  FMUL R9, R8, R9 ;  /* 0x0000000908097220 */ /* 0x002fc80000400000 */
[----:B------:R-:W-:Y:S01]  /*0260*/  FADD R6, R7, -R9 ;  /* 0x8000000907067221 */ /* 0x000fe20000000000 */
[CC--:B------:R-:W-:Y:S01]  /*0270*/  FMUL R5, R9.reuse, R9.reuse ;  /* 0x0000000909057220 */ /* 0x0c0fe20000400000 */
[----:B------:R-:W-:Y:S02]  /*0280*/  FFMA R11, R9, 1.4426950216293334961, R0 ;  /* 0x3fb8aa3b090b7823 */ /* 0x000fe40000000000 */
[----:B------:R-:W-:Y:S01]  /*0290*/  FADD R6, R6, R6 ;  /* 0x0000000606067221 */ /* 0x000fe20000000000 */
[----:B------:R-:W-:Y:S01]  /*02a0*/  FFMA R10, R5, R10, 0.0032181653659790754318 ;  /* 0x3b52e7db050a7423 */ /* 0x000fe2000000000a */
[----:B------:R-:W-:Y:S02]  /*02b0*/  FADD R0, R0, -R11 ;  /* 0x8000000b00007221 */ /* 0x000fe40000000000 */
[----:B------:R-:W-:Y:S01]  /*02c0*/  FFMA R7, R7, -R9, R6 ;  /* 0x8000000907077223 */ /* 0x000fe20000000006 */
[----:B------:R-:W-:Y:S01]  /*02d0*/  FFMA R10, R5, R10, 0.018033718690276145935 ;  /* 0x3c93bb73050a7423 */ /* 0x000fe2000000000a */
[----:B------:R-:W-:-:S02]  /*02e0*/  FFMA R0, R9, 1.4426950216293334961, R0 ;  /* 0x3fb8aa3b09007823 */ /* 0x000fc40000000000 */
[----:B------:R-:W-:Y:S01]  /*02f0*/  FMUL R7, R8, R7 ;  /* 0x0000000708077220 */ /* 0x000fe20000400000 */
[----:B------:R-:W-:-:S03]  /*0300*/  FFMA R10, R5, R10, 0.12022458761930465698 ;  /* 0x3df6384f050a7423 */ /* 0x000fc6000000000a */
[----:B------:R-:W-:Y:S01]  /*0310*/  FFMA R0, R7, 1.4426950216293334961, R0 ;  /* 0x3fb8aa3b07007823 */ /* 0x000fe20000000000 */
[----:B------:R-:W-:Y:S02]  /*0320*/  FMUL R10, R5, R10 ;  /* 0x0000000a050a7220 */ /* 0x000fe40000400000 */
[----:B0-----:R-:W0:Y:S01]  /*0330*/  F2F.F32.F64 R5, UR4 ;  /* 0x0000000400057d10 */ /* 0x001e220008301000 */
[----:B------:R-:W-:Y:S01]  /*0340*/  FFMA R0, R9, 1.9251366722983220825e-08, R0 ;  /* 0x32a55e3409007823 */ /* 0x000fe20000000000 */
[----:B------:R-:W-:-:S04]  /*0350*/  FMUL R6, R10, 3 ;  /* 0x404000000a067820 */ /* 0x000fc80000400000 */
[----:B------:R-:W-:-:S04]  /*0360*/  FFMA R0, R7, R6, R0 ;  /* 0x0000000607007223 */ /* 0x000fc80000000000 */
[----:B------:R-:W-:-:S04]  /*0370*/  FFMA R0, R9, R10, R0 ;  /* 0x0000000a09007223 */ /* 0x000fc80000000000 */
[----:B------:R-:W-:-:S04]  /*0380*/  FADD R6, R11, R0 ;  /* 0x000000000b067221 */ /* 0x000fc80000000000 */
[----:B0-----:R-:W-:Y:S01]  /*0390*/  FMUL R8, R5, R6 ;  /* 0x0000000605087220 */ /* 0x001fe20000400000 */
[----:B------:R-:W-:-:S03]  /*03a0*/  FADD R11, -R11, R6 ;  /* 0x000000060b0b7221 */ /* 0x000fc60000000100 */
[----:B------:R-:W0:Y:S01]  /*03b0*/  FRND R9, R8 ;  /* 0x0000000800097307 */ /* 0x000e220000201000 */
[----:B------:R-:W-:Y:S01]  /*03c0*/  FADD R0, R0, -R11 ;  /* 0x8000000b00007221 */ /* 0x000fe20000000000 */
[C---:B------:R-:W-:Y:S01]  /*03d0*/  FFMA R7, R5.reuse, R6, -R8 ;  /* 0x0000000605077223 */ /* 0x040fe20000000808 */
[----:B------:R-:W-:Y:S01]  /*03e0*/  IMAD.MOV.U32 R11, RZ, RZ, 0x391fcb8e ;  /* 0x391fcb8eff0b7424 */ /* 0x000fe200078e00ff */
[C---:B------:R-:W-:Y:S02]  /*03f0*/  FSETP.GT.AND P1, PT, |R8|.reuse, 152, PT ;  /* 0x431800000800780b */ /* 0x040fe40003f24200 */
[----:B------:R-:W-:Y:S01]  /*0400*/  FFMA R0, R5, R0, R7 ;  /* 0x0000000005007223 */ /* 0x000fe20000000007 */
[C---:B------:R-:W-:Y:S01]  /*0410*/  FSETP.GEU.AND P2, PT, R8.reuse, RZ, PT ;  /* 0x000000ff0800720b */ /* 0x040fe20003f4e000 */
[----:B------:R-:W1:Y:S01]  /*0420*/  F2I.NTZ R6, R8 ;  /* 0x0000000800067305 */ /* 0x000e620000203100 */
[----:B0-----:R-:W-:Y:S01]  /*0430*/  FADD R7, R8, -R9 ;  /* 0x8000000908077221 */ /* 0x001fe20000000000 */
[----:B------:R-:W-:-:S03]  /*0440*/  FSETP.GT.AND P0, PT, R9, RZ, PT ;  /* 0x000000ff0900720b */ /* 0x000fc60003f04000 */
[----:B------:R-:W-:Y:S01]  /*0450*/  FADD R0, R0, R7 ;  /* 0x0000000700007221 */ /* 0x000fe20000000000 */
[----:B------:R-:W-:Y:S02]  /*0460*/  SEL R9, RZ, 0x83000000, P0 ;  /* 0x83000000ff097807 */ /* 0x000fe40000000000 */
[----:B------:R-:W-:Y:S01]  /*0470*/  FSETP.NEU.AND P0, PT, R4, 1, PT ;  /* 0x3f8000000400780b */ /* 0x000fe20003f0d000 */
[----:B------:R-:W-:Y:S01]  /*0480*/  FFMA R7, R0, R11, 0.0013391353422775864601 ;  /* 0x3aaf85ed00077423 */ /* 0x000fe2000000000b */
[----:B------:R-:W-:Y:S01]  /*0490*/  IADD3 R10, PT, PT, R9, 0x7f000000, RZ ;  /* 0x7f000000090a7810 */ /* 0x000fe20007ffe0ff */
[----:B-1----:R-:W-:Y:S01]  /*04a0*/  IMAD R6, R6, 0x800000, -R9 ;  /* 0x0080000006067824 */ /* 0x002fe200078e0a09 */
[----:B------:R-:W-:Y:S01]  /*04b0*/  FSETP.EQ.OR P0, PT, R5, RZ, !P0 ;  /* 0x000000ff0500720b */ /* 0x000fe20004702400 */
[----:B------:R-:W-:-:S04]  /*04c0*/  FFMA R7, R0, R7, 0.0096188392490148544312 ;  /* 0x3c1d985600077423 */ /* 0x000fc80000000007 */
[----:B------:R-:W-:-:S04]  /*04d0*/  FFMA R7, R0, R7, 0.055503588169813156128 ;  /* 0x3d6357bb00077423 */ /* 0x000fc80000000007 */
[----:B------:R-:W-:-:S04]  /*04e0*/  FFMA R7, R0, R7, 0.24022644758224487305 ;  /* 0x3e75fdec00077423 */ /* 0x000fc80000000007 */
[----:B------:R-:W-:-:S04]  /*04f0*/  FFMA R7, R0, R7, 0.69314718246459960938 ;  /* 0x3f31721800077423 */ /* 0x000fc80000000007 */
[----:B------:R-:W-:Y:S01]  /*0500*/  FFMA R7, R0, R7, 1 ;  /* 0x3f80000000077423 */ /* 0x000fe20000000007 */
[----:B------:R-:W-:-:S03]  /*0510*/  IMAD.MOV.U32 R0, RZ, RZ, 0x3f800000 ;  /* 0x3f800000ff007424 */ /* 0x000fc600078e00ff */
[----:B------:R-:W-:-:S04]  /*0520*/  FMUL R7, R7, R10 ;  /* 0x0000000a07077220 */ /* 0x000fc80000400000 */
[----:B------:R-:W-:Y:S01]  /*0530*/  FMUL R9, R7, R6 ;  /* 0x0000000607097220 */ /* 0x000fe20000400000 */
[----:B------:R-:W-:Y:S01]  /*0540*/  @P1 FSEL R9, RZ, +INF , !P2 ;  /* 0x7f800000ff091808 */ /* 0x000fe20005000000 */
[----:B------:R-:W-:Y:S06]  /*0550*/  @P0 BRA `(.L_x_3) ;  /* 0x00000000006c0947 */ /* 0x000fec0003800000 */
[----:B------:R-:W-:-:S04]  /*0560*/  FSETP.NAN.AND P0, PT, |R5|, |R5|, PT ;  /* 0x400000050500720b */ /* 0x000fc80003f08200 */
[----:B------:R-:W-:-:S13]  /*0570*/  FSETP.NUM.AND P0, PT, |R4|, |R4|, !P0 ;  /* 0x400000040400720b */ /* 0x000fda0004707200 */
[----:B------:R-:W-:Y:S01]  /*0580*/  @!P0 FADD R0, R5, R4 ;  /* 0x0000000405008221 */ /* 0x000fe20000000000 */
[----:B------:R-:W-:Y:S06]  /*0590*/  @!P0 BRA `(.L_x_3) ;  /* 0x00000000005c8947 */ /* 0x000fec0003800000 */
[----:B------:R-:W-:Y:S01]  /*05a0*/  FMUL R7, R5, 0.5 ;  /* 0x3f00000005077820 */ /* 0x000fe20000400000 */
[----:B------:R-:W-:-:S04]  /*05b0*/  FSETP.NEU.AND P0, PT, |R4|, +INF , PT ;  /* 0x7f8000000400780b */ /* 0x000fc80003f0d200 */
[----:B------:R-:W-:Y:S01]  /*05c0*/  FSETP.NEU.AND P0, PT, R4, RZ, P0 ;  /* 0x000000ff0400720b */ /* 0x000fe2000070d000 */
[----:B------:R-:W0:Y:S03]  /*05d0*/  FRND.TRUNC R7, R7 ;  /* 0x0000000700077307 */ /* 0x000e26000020d000 */
[----:B------:R-:W-:Y:S01]  /*05e0*/  FSETP.GEU.OR P1, PT, R5, RZ, P0 ;  /* 0x000000ff0500720b */ /* 0x000fe2000072e400 */
[----:B0-----:R-:W-:-:S04]  /*05f0*/  FADD R6, R7, R7 ;  /* 0x0000000707067221 */ /* 0x001fc80000000000 */
[----:B------:R-:W-:-:S04]  /*0600*/  FADD R8, R5, -R6 ;  /* 0x8000000605087221 */ /* 0x000fc80000000000 */
[----:B------:R-:W-:Y:S01]  /*0610*/  @!P0 FADD R6, R4, R4 ;  /* 0x0000000404068221 */ /* 0x000fe20000000000 */
[----:B------:R-:W-:-:S04]  /*0620*/  FSETP.NEU.AND P2, PT, |R8|, 1, !P0 ;  /* 0x3f8000000800780b */ /* 0x000fc8000474d200 */
[----:B------:R-:W-:-:S09]  /*0630*/  @!P1 LOP3.LUT R6, R6, 0x7f800000, RZ, 0x3c, !PT ;  /* 0x7f80000006069812 */ /* 0x000fd200078e3cff */
[----:B------:R-:W-:-:S04]  /*0640*/  @P2 LOP3.LUT R6, R6, 0x7fffffff, RZ, 0xc0, !PT ;  /* 0x7fffffff06062812 */ /* 0x000fc800078ec0ff */
[----:B------:R-:W-:Y:S01]  /*0650*/  @!P0 MOV R0, R6 ;  /* 0x0000000600008202 */ /* 0x000fe20000000f00 */
[----:B------:R-:W-:Y:S06]  /*0660*/  @!P0 BRA `(.L_x_3) ;  /* 0x0000000000288947 */ /* 0x000fec0003800000 */
[----:B------:R-:W-:Y:S02]  /*0670*/  FSETP.NEU.AND P0, PT, |R5|, +INF , PT ;  /* 0x7f8000000500780b */ /* 0x000fe40003f0d200 */
[----:B------:R-:W-:-:S13]  /*0680*/  FSETP.EQ.AND P1, PT, R4, -1, PT ;  /* 0xbf8000000400780b */ /* 0x000fda0003f22000 */
[----:B------:R-:W-:Y:S05]  /*0690*/  @!P0 BRA P1, `(.L_x_3) ;  /* 0x00000000001c8947 */ /* 0x000fea0000800000 */
[----:B------:R-:W-:-:S13]  /*06a0*/  FSETP.GEU.AND P1, PT, R4, RZ, PT ;  /* 0x000000ff0400720b */ /* 0x000fda0003f2e000 */
[----:B------:R-:W0:Y:S01]  /*06b0*/  @!P1 FRND.FLOOR R0, R5 ;  /* 0x0000000500009307 */ /* 0x000e220000205000 */
[----:B------:R-:W-:-:S04]  /*06c0*/  @!P1 FSETP.NEU.AND P2, PT, |R8|, 1, PT ;  /* 0x3f8000000800980b */ /* 0x000fc80003f4d200 */
[----:B------:R-:W-:Y:S02]  /*06d0*/  @!P1 FSEL R4, R9, -R9, P2 ;  /* 0x8000000909049208 */ /* 0x000fe40001000000 */
[----:B0-----:R-:W-:Y:S01]  /*06e0*/  @!P1 FSETP.NEU.AND P0, PT, R0, R5, PT ;  /* 0x000000050000920b */ /* 0x001fe20003f0d000 */
[----:B------:R-:W-:-:S03]  /*06f0*/  IMAD.MOV.U32 R0, RZ, RZ, R9 ;  /* 0x000000ffff007224 */ /* 0x000fc600078e0009 */
[----:B------:R-:W-:-:S09]  /*0700*/  @!P1 FSEL R0, R4, +QNAN , !P0 ;  /* 0x7fffffff04009808 */ /* 0x000fd20004000000 */
.L_x_3:
[----:B------:R-:W-:Y:S05]  /*0710*/  BSYNC.RECONVERGENT B0 ;  /* 0x0000000000007941 */ /* 0x000fea0003800200 */
.L_x_2:
[----:B------:R-:W-:Y:S01]  /*0720*/  FMUL R0, R3, R0 ;  /* 0x0000000003007220 */ /* 0x000fe20000400000 */
[----:B------:R-:W-:Y:S01]  /*0730*/  IMAD.MOV.U32 R5, RZ, RZ, 0x3f000000 ;  /* 0x3f000000ff057424 */ /* 0x000fe200078e00ff */
[----:B------:R-:W0:Y:S01]  /*0740*/  LDCU.64 UR4, c[0x0][0x358] ;  /* 0x00006b00ff0477ac */ /* 0x000e220008000a00 */
[----:B------:R-:W-:Y:S01]  /*0750*/  BSSY.RECONVERGENT B0, `(.L_x_4) ;  /* 0x000000b000007945 */ /* 0x000fe20003800200 */
[----:B------:R-:W-:Y:S02]  /*0760*/  HFMA2 R6, -RZ, RZ, 0, 0 ;  /* 0x00000000ff067431 */ /* 0x000fe400000001ff */
[----:B------:R-:W-:-:S05]  /*0770*/  LOP3.LUT R5, R5, 0x80000000, R0, 0xb8, !PT ;  /* 0x8000000005057812 */ /* 0x000fca00078eb800 */
[----:B------:R-:W-:Y:S02]  /*0780*/  FADD.RZ R0, R0, R5 ;  /* 0x0000000500007221 */ /* 0x000fe4000000c000 */
[----:B------:R-:W1:Y:S04]  /*0790*/  LDC.64 R4, c[0x0][0x380] ;  /* 0x0000e000ff047b82 */ /* 0x000e680000000a00 */
[----:B------:R-:W2:Y:S02]  /*07a0*/  FRND.TRUNC R0, R0 ;  /* 0x0000000000007307 */ /* 0x000ea4000020d000 */
[----:B--2---:R-:W-:-:S13]  /*07b0*/  FSETP.GEU.AND P0, PT, R0, RZ, PT ;  /* 0x000000ff0000720b */ /* 0x004fda0003f0e000 */
[----:B0-----:R-:W-:Y:S05]  /*07c0*/  @!P0 BRA `(.L_x_5) ;  /* 0x00000000000c8947 */ /* 0x001fea0003800000 */
[----:B------:R-:W-:Y:S01]  /*07d0*/  FSETP.GE.AND P0, PT, R0, R3, PT ;  /* 0x000000030000720b */ /* 0x000fe20003f06000 */
[----:B------:R-:W-:-:S12]  /*07e0*/  IMAD.MOV.U32 R6, RZ, RZ, R3 ;  /* 0x000000ffff067224 */ /* 0x000fd800078e0003 */
[----:B------:R-:W-:-:S07]  /*07f0*/  @!P0 IMAD.MOV.U32 R6, RZ, RZ, R0 ;  /* 0x000000ffff068224 */ /* 0x000fce00078e0000 */
.L_x_5:
[----:B------:R-:W-:Y:S05]  /*0800*/  BSYNC.RECONVERGENT B0 ;  /* 0x0000000000007941 */ /* 0x000fea0003800200 */
.L_x_4:
[----:B------:R-:W0:Y:S01]  /*0810*/  F2I.U32.TRUNC.NTZ R7, R6 ;  /* 0x0000000600077305 */ /* 0x000e22000020f000 */
[----:B-1----:R-:W-:-:S05]  /*0820*/  IMAD.WIDE R2, R2, 0x2, R4 ;  /* 0x0000000202027825 */ /* 0x002fca00078e0204 */
[----:B0-----:R-:W-:Y:S01]  /*0830*/  STG.E.U16 desc[UR4][R2.64], R7 ;  /* 0x0000000702007986 */ /* 0x001fe2000c101504 */
[----:B------:R-:W-:Y:S05]  /*0840*/  EXIT ;  /* 0x000000000000794d */ /* 0x000fea0003800000 */
        .weak           $__internal_0_$__cuda_sm3x_div_rn_noftz_f32_slowpath
        .type           $__internal_0_$__cuda_sm3x_div_rn_noftz_f32_slowpath,@function
        .size           $__internal_0_$__cuda_sm3x_div_rn_noftz_f32_slowpath,(.L_x_19 - $__internal_0_$__cuda_sm3x_div_rn_noftz_f32_slowpath)
$__internal_0_$__cuda_sm3x_div_rn_noftz_f32_slowpath:
[----:B------:R-:W-:Y:S01]  /*0850*/  SHF.R.U32.HI R6, RZ, 0x17, R3 ;  /* 0x00000017ff067819 */ /* 0x000fe20000011603 */
[----:B------:R-:W-:Y:S01]  /*0860*/  BSSY.RECONVERGENT B1, `(.L_x_6) ;  /* 0x0000064000017945 */ /* 0x000fe20003800200 */
[--C-:B------:R-:W-:Y:S01]  /*0870*/  SHF.R.U32.HI R5, RZ, 0x17, R0.reuse ;  /* 0x00000017ff057819 */ /* 0x100fe20000011600 */
[----:B------:R-:W-:Y:S01]  /*0880*/  IMAD.MOV.U32 R7, RZ, RZ, R0 ;  /* 0x000000ffff077224 */ /* 0x000fe200078e0000 */
[----:B------:R-:W-:Y:S02]  /*0890*/  LOP3.LUT R6, R6, 0xff, RZ, 0xc0, !PT ;  /* 0x000000ff06067812 */ /* 0x000fe400078ec0ff */
[----:B------:R-:W-:Y:S02]  /*08a0*/  LOP3.LUT R5, R5, 0xff, RZ, 0xc0, !PT ;  /* 0x000000ff05057812 */ /* 0x000fe400078ec0ff */
[----:B------:R-:W-:Y:S02]  /*08b0*/  IADD3 R11, PT, PT, R6, -0x1, RZ ;  /* 0xffffffff060b7810 */ /* 0x000fe40007ffe0ff */
[----:B------:R-:W-:Y:S01]  /*08c0*/  MOV R8, R3 ;  /* 0x0000000300087202 */ /* 0x000fe20000000f00 */
[----:B------:R-:W-:Y:S01]  /*08d0*/  VIADD R10, R5, 0xffffffff ;  /* 0xffffffff050a7836 */ /* 0x000fe20000000000 */
[----:B------:R-:W-:-:S04]  /*08e0*/  ISETP.GT.U32.AND P0, PT, R11, 0xfd, PT ;  /* 0x000000fd0b00780c */ /* 0x000fc80003f04070 */
[----:B------:R-:W-:-:S13]  /*08f0*/  ISETP.GT.U32.OR P0, PT, R10, 0xfd, P0 ;  /* 0x000000fd0a00780c */ /* 0x000fda0000704470 */
[----:B------:R-:W-:Y:S01]  /*0900*/  @!P0 IMAD.MOV.U32 R9, RZ, RZ, RZ ;  /* 0x000000ffff098224 */ /* 0x000fe200078e00ff */
[----:B------:R-:W-:Y:S06]  /*0910*/  @!P0 BRA `(.L_x_7) ;  /* 0x00000000005c8947 */ /* 0x000fec0003800000 */
[----:B------:R-:W-:Y:S02]  /*0920*/  FSETP.GTU.FTZ.AND P1, PT, |R3|, +INF , PT ;  /* 0x7f8000000300780b */ /* 0x000fe40003f3c200 */
[----:B------:R-:W-:-:S04]  /*0930*/  FSETP.GTU.FTZ.AND P0, PT, |R0|, +INF , PT ;  /* 0x7f8000000000780b */ /* 0x000fc80003f1c200 */
[----:B------:R-:W-:-:S13]  /*0940*/  PLOP3.LUT P0, PT, P0, P1, PT, 0xf8, 0x8f ;  /* 0x00000000008f781c */ /* 0x000fda0000703f70 */
[----:B------:R-:W-:Y:S05]  /*0950*/  @P0 BRA `(.L_x_8) ;  /* 0x00000004004c0947 */ /* 0x000fea0003800000 */
[----:B------:R-:W-:-:S13]  /*0960*/  LOP3.LUT P0, RZ, R8, 0x7fffffff, R7, 0xc8, !PT ;  /* 0x7fffffff08ff7812 */ /* 0x000fda000780c807 */
[----:B------:R-:W-:Y:S05]  /*0970*/  @!P0 BRA `(.L_x_9) ;  /* 0x00000004003c8947 */ /* 0x000fea0003800000 */
[C---:B------:R-:W-:Y:S02]  /*0980*/  FSETP.NEU.FTZ.AND P2, PT, |R0|.reuse, +INF , PT ;  /* 0x7f8000000000780b */ /* 0x040fe40003f5d200 */
[----:B------:R-:W-:Y:S02]  /*0990*/  FSETP.NEU.FTZ.AND P1, PT, |R3|, +INF , PT ;  /* 0x7f8000000300780b */ /* 0x000fe40003f3d200 */
[----:B------:R-:W-:-:S11]  /*09a0*/  FSETP.NEU.FTZ.AND P0, PT, |R0|, +INF , PT ;  /* 0x7f8000000000780b */ /* 0x000fd60003f1d200 */
[----:B------:R-:W-:Y:S05]  /*09b0*/  @!P1 BRA !P2, `(.L_x_9) ;  /* 0x00000004002c9947 */ /* 0x000fea0005000000 */
[----:B------:R-:W-:-:S04]  /*09c0*/  LOP3.LUT P2, RZ, R7, 0x7fffffff, RZ, 0xc0, !PT ;  /* 0x7fffffff07ff7812 */ /* 0x000fc8000784c0ff */
[----:B------:R-:W-:-:S13]  /*09d0*/  PLOP3.LUT P1, PT, P1, P2, PT, 0x2f, 0xf2 ;  /* 0x0000000000f2781c */ /* 0x000fda0000f24577 */
[----:B------:R-:W-:Y:S05]  /*09e0*/  @P1 BRA `(.L_x_10) ;  /* 0x0000000400181947 */ /* 0x000fea0003800000 */
[----:B------:R-:W-:-:S04]  /*09f0*/  LOP3.LUT P1, RZ, R8, 0x7fffffff, RZ, 0xc0, !PT ;  /* 0x7fffffff08ff7812 */ /* 0x000fc8000782c0ff */
[----:B------:R-:W-:-:S13]  /*0a00*/  PLOP3.LUT P0, PT, P0, P1, PT, 0x2f, 0xf2 ;  /* 0x0000000000f2781c */ /* 0x000fda0000702577 */
[----:B------:R-:W-:Y:S05]  /*0a10*/  @P0 BRA `(.L_x_11) ;  /* 0x0000000400000947 */ /* 0x000fea0003800000 */
[----:B------:R-:W-:Y:S02]  /*0a20*/  ISETP.GE.AND P0, PT, R10, RZ, PT ;  /* 0x000000ff0a00720c */ /* 0x000fe40003f06270 */
[----:B------:R-:W-:-:S11]  /*0a30*/  ISETP.GE.AND P1, PT, R11, RZ, PT ;  /* 0x000000ff0b00720c */ /* 0x000fd60003f26270 */
[----:B------:R-:W-:Y:S01]  /*0a40*/  @P0 IMAD.MOV.U32 R9, RZ, RZ, RZ ;  /* 0x000000ffff090224 */ /* 0x000fe200078e00ff */
[----:B------:R-:W-:Y:S01]  /*0a50*/  @!P0 MOV R9, 0xffffffc0 ;  /* 0xffffffc000098802 */ /* 0x000fe20000000f00 */
[----:B------:R-:W-:Y:S01]  /*0a60*/  @!P0 FFMA R7, R0, 1.84467440737095516160e+19, RZ ;  /* 0x5f80000000078823 */ /* 0x000fe200000000ff */
[----:B------:R-:W-:-:S03]  /*0a70*/  @!P1 FFMA R8, R3, 1.84467440737095516160e+19, RZ ;  /* 0x5f80000003089823 */ /* 0x000fc600000000ff */
[----:B------:R-:W-:-:S07]  /*0a80*/  @!P1 VIADD R9, R9, 0x40 ;  /* 0x0000004009099836 */ /* 0x000fce0000000000 */
.L_x_7:
[----:B------:R-:W-:Y:S01]  /*0a90*/  LEA R11, R6, 0xc0800000, 0x17 ;  /* 0xc0800000060b7811 */ /* 0x000fe200078eb8ff */
[----:B------:R-:W-:Y:S01]  /*0aa0*/  BSSY.RECONVERGENT B2, `(.L_x_12) ;  /* 0x0000036000027945 */ /* 0x000fe20003800200 */
[----:B------:R-:W-:-:S03]  /*0ab0*/  IADD3 R5, PT, PT, R5, -0x7f, RZ ;  /* 0xffffff8105057810 */ /* 0x000fc60007ffe0ff */
[----:B------:R-:W-:Y:S01]  /*0ac0*/  IMAD.IADD R11, R8, 0x1, -R11 ;  /* 0x00000001080b7824 */ /* 0x000fe200078e0a0b */
[C---:B------:R-:W-:Y:S01]  /*0ad0*/  IADD3 R6, PT, PT, R5.reuse, 0x7f, -R6 ;  /* 0x0000007f05067810 */ /* 0x040fe20007ffe806 */
[----:B------:R-:W-:Y:S02]  /*0ae0*/  IMAD R0, R5, -0x800000, R7 ;  /* 0xff80000005007824 */ /* 0x000fe400078e0207 */
[----:B------:R-:W0:Y:S01]  /*0af0*/  MUFU.RCP R8, R11 ;  /* 0x0000000b00087308 */ /* 0x000e220000001000 */
[----:B------:R-:W-:Y:S01]  /*0b00*/  FADD.FTZ R13, -R11, -RZ ;  /* 0x800000ff0b0d7221 */ /* 0x000fe20000010100 */
[----:B------:R-:W-:-:S03]  /*0b10*/  IMAD.IADD R6, R6, 0x1, R9 ;  /* 0x0000000106067824 */ /* 0x000fc600078e0209 */
[----:B0-----:R-:W-:-:S04]  /*0b20*/  FFMA R15, R8, R13, 1 ;  /* 0x3f800000080f7423 */ /* 0x001fc8000000000d */
[----:B------:R-:W-:-:S04]  /*0b30*/  FFMA R10, R8, R15, R8 ;  /* 0x0000000f080a7223 */ /* 0x000fc80000000008 */
[----:B------:R-:W-:-:S04]  /*0b40*/  FFMA R7, R0, R10, RZ ;  /* 0x0000000a00077223 */ /* 0x000fc800000000ff */
[----:B------:R-:W-:-:S04]  /*0b50*/  FFMA R8, R13, R7, R0 ;  /* 0x000000070d087223 */ /* 0x000fc80000000000 */
[----:B------:R-:W-:-:S04]  /*0b60*/  FFMA R15, R10, R8, R7 ;  /* 0x000000080a0f7223 */ /* 0x000fc80000000007 */
[----:B------:R-:W-:-:S04]  /*0b70*/  FFMA R8, R13, R15, R0 ;  /* 0x0000000f0d087223 */ /* 0x000fc80000000000 */
[----:B------:R-:W-:-:S05]  /*0b80*/  FFMA R0, R10, R8, R15 ;  /* 0x000000080a007223 */ /* 0x000fca000000000f */
[----:B------:R-:W-:-:S04]  /*0b90*/  SHF.R.U32.HI R5, RZ, 0x17, R0 ;  /* 0x00000017ff057819 */ /* 0x000fc80000011600 */
[----:B------:R-:W-:-:S05]  /*0ba0*/  LOP3.LUT R5, R5, 0xff, RZ, 0xc0, !PT ;  /* 0x000000ff05057812 */ /* 0x000fca00078ec0ff */
[----:B------:R-:W-:-:S05]  /*0bb0*/  IMAD.IADD R9, R5, 0x1, R6 ;  /* 0x0000000105097824 */ /* 0x000fca00078e0206 */
[----:B------:R-:W-:-:S04]  /*0bc0*/  IADD3 R5, PT, PT, R9, -0x1, RZ ;  /* 0xffffffff09057810 */ /* 0x000fc80007ffe0ff */
[----:B------:R-:W-:-:S13]  /*0bd0*/  ISETP.GE.U32.AND P0, PT, R5, 0xfe, PT ;  /* 0x000000fe0500780c */ /* 0x000fda0003f06070 */
[----:B------:R-:W-:Y:S05]  /*0be0*/  @!P0 BRA `(.L_x_13) ;  /* 0x0000000000808947 */ /* 0x000fea0003800000 */
[----:B------:R-:W-:-:S13]  /*0bf0*/  ISETP.GT.AND P0, PT, R9, 0xfe, PT ;  /* 0x000000fe0900780c */ /* 0x000fda0003f04270 */
[----:B------:R-:W-:Y:S05]  /*0c00*/  @P0 BRA `(.L_x_14) ;  /* 0x00000000006c0947 */ /* 0x000fea0003800000 */
[----:B------:R-:W-:-:S13]  /*0c10*/  ISETP.GE.AND P0, PT, R9, 0x1, PT ;  /* 0x000000010900780c */ /* 0x000fda0003f06270 */
[----:B------:R-:W-:Y:S05]  /*0c20*/  @P0 BRA `(.L_x_15) ;  /* 0x0000000000740947 */ /* 0x000fea0003800000 */
[----:B------:R-:W-:Y:S02]  /*0c30*/  ISETP.GE.AND P0, PT, R9, -0x18, PT ;  /* 0xffffffe80900780c */ /* 0x000fe40003f06270 */
[----:B------:R-:W-:-:S11]  /*0c40*/  LOP3.LUT R0, R0, 0x80000000, RZ, 0xc0, !PT ;  /* 0x8000000000007812 */ /* 0x000fd600078ec0ff */
[----:B------:R-:W-:Y:S05]  /*0c50*/  @!P0 BRA `(.L_x_15) ;  /* 0x0000000000688947 */ /* 0x000fea0003800000 */
[CCC-:B------:R-:W-:Y:S01]  /*0c60*/  FFMA.RZ R5, R10.reuse, R8.reuse, R15.reuse ;  /* 0x000000080a057223 */ /* 0x1c0fe2000000c00f */
[CCC-:B------:R-:W-:Y:S01]  /*0c70*/  FFMA.RM R6, R10.reuse, R8.reuse, R15.reuse ;  /* 0x000000080a067223 */ /* 0x1c0fe2000000400f */
[C---:B------:R-:W-:Y:S02]  /*0c80*/  ISETP.NE.AND P2, PT, R9.reuse, RZ, PT ;  /* 0x000000ff0900720c */ /* 0x040fe40003f45270 */
[----:B------:R-:W-:Y:S02]  /*0c90*/  ISETP.NE.AND P1, PT, R9, RZ, PT ;  /* 0x000000ff0900720c */ /* 0x000fe40003f25270 */
[----:B------:R-:W-:Y:S01]  /*0ca0*/  LOP3.LUT R7, R5, 0x7fffff, RZ, 0xc0, !PT ;  /* 0x007fffff05077812 */ /* 0x000fe200078ec0ff */
[----:B------:R-:W-:Y:S01]  /*0cb0*/  FFMA.RP R5, R10, R8, R15 ;  /* 0x000000080a057223 */ /* 0x000fe2000000800f */
[----:B------:R-:W-:Y:S02]  /*0cc0*/  VIADD R8, R9, 0x20 ;  /* 0x0000002009087836 */ /* 0x000fe40000000000 */
[----:B------:R-:W-:Y:S01]  /*0cd0*/  LOP3.LUT R7, R7, 0x800000, RZ, 0xfc, !PT ;  /* 0x0080000007077812 */ /* 0x000fe200078efcff */
[----:B------:R-:W-:Y:S01]  /*0ce0*/  IMAD.MOV R9, RZ, RZ, -R9 ;  /* 0x000000ffff097224 */ /* 0x000fe200078e0a09 */
[----:B------:R-:W-:-:S02]  /*0cf0*/  FSETP.NEU.FTZ.AND P0, PT, R5, R6, PT ;  /* 0x000000060500720b */ /* 0x000fc40003f1d000 */
[----:B------:R-:W-:Y:S02]  /*0d00*/  SHF.L.U32 R8, R7, R8, RZ ;  /* 0x0000000807087219 */ /* 0x000fe400000006ff */
[----:B------:R-:W-:Y:S02]  /*0d10*/  SEL R6, R9, RZ, P2 ;  /* 0x000000ff09067207 */ /* 0x000fe40001000000 */
[----:B------:R-:W-:Y:S02]  /*0d20*/  ISETP.NE.AND P1, PT, R8, RZ, P1 ;  /* 0x000000ff0800720c */ /* 0x000fe40000f25270 */
[----:B------:R-:W-:Y:S02]  /*0d30*/  SHF.R.U32.HI R6, RZ, R6, R7 ;  /* 0x00000006ff067219 */ /* 0x000fe40000011607 */
[----:B------:R-:W-:Y:S02]  /*0d40*/  PLOP3.LUT P0, PT, P0, P1, PT, 0xf8, 0x8f ;  /* 0x00000000008f781c */ /* 0x000fe40000703f70 */
[----:B------:R-:W-:-:S02]  /*0d50*/  SHF.R.U32.HI R8, RZ, 0x1, R6 ;  /* 0x00000001ff087819 */ /* 0x000fc40000011606 */
[----:B------:R-:W-:-:S04]  /*0d60*/  SEL R5, RZ, 0x1, !P0 ;  /* 0x00000001ff057807 */ /* 0x000fc80004000000 */
[----:B------:R-:W-:-:S04]  /*0d70*/  LOP3.LUT R5, R5, 0x1, R8, 0xf8, !PT ;  /* 0x0000000105057812 */ /* 0x000fc800078ef808 */
[----:B------:R-:W-:-:S04]  /*0d80*/  LOP3.LUT R5, R5, R6, RZ, 0xc0, !PT ;  /* 0x0000000605057212 */ /* 0x000fc800078ec0ff */
[----:B------:R-:W-:-:S04]  /*0d90*/  IADD3 R5, PT, PT, R8, R5, RZ ;  /* 0x0000000508057210 */ /* 0x000fc80007ffe0ff */
[----:B------:R-:W-:Y:S01]  /*0da0*/  LOP3.LUT R0, R5, R0, RZ, 0xfc, !PT ;  /* 0x0000000005007212 */ /* 0x000fe200078efcff */
[----:B------:R-:W-:Y:S06]  /*0db0*/  BRA `(.L_x_15) ;  /* 0x0000000000107947 */ /* 0x000fec0003800000 */
.L_x_14:
[----:B------:R-:W-:-:S04]  /*0dc0*/  LOP3.LUT R0, R0, 0x80000000, RZ, 0xc0, !PT ;  /* 0x8000000000007812 */ /* 0x000fc800078ec0ff */
[----:B------:R-:W-:Y:S01]  /*0dd0*/  LOP3.LUT R0, R0, 0x7f800000, RZ, 0xfc, !PT ;  /* 0x7f80000000007812 */ /* 0x000fe200078efcff */
[----:B------:R-:W-:Y:S06]  /*0de0*/  BRA `(.L_x_15) ;  /* 0x0000000000047947 */ /* 0x000fec0003800000 */
.L_x_13:
[----:B------:R-:W-:-:S07]  /*0df0*/  IMAD R0, R6, 0x800000, R0 ;  /* 0x0080000006007824 */ /* 0x000fce00078e0200 */
.L_x_15:
[----:B------:R-:W-:Y:S05]  /*0e00*/  BSYNC.RECONVERGENT B2 ;  /* 0x0000000000027941 */ /* 0x000fea0003800200 */
.L_x_12:
[----:B------:R-:W-:Y:S05]  /*0e10*/  BRA `(.L_x_16) ;  /* 0x0000000000207947 */ /* 0x000fea0003800000 */
.L_x_11:
[----:B------:R-:W-:-:S04]  /*0e20*/  LOP3.LUT R0, R8, 0x80000000, R7, 0x48, !PT ;  /* 0x8000000008007812 */ /* 0x000fc800078e4807 */
[----:B------:R-:W-:Y:S01]  /*0e30*/  LOP3.LUT R0, R0, 0x7f800000, RZ, 0xfc, !PT ;  /* 0x7f80000000007812 */ /* 0x000fe200078efcff */
[----:B------:R-:W-:Y:S06]  /*0e40*/  BRA `(.L_x_16) ;  /* 0x0000000000147947 */ /* 0x000fec0003800000 */
.L_x_10:
[----:B------:R-:W-:Y:S01]  /*0e50*/  LOP3.LUT R0, R8, 0x80000000, R7, 0x48, !PT ;  /* 0x8000000008007812 */ /* 0x000fe200078e4807 */
[----:B------:R-:W-:Y:S06]  /*0e60*/  BRA `(.L_x_16) ;  /* 0x00000000000c7947 */ /* 0x000fec0003800000 */
.L_x_9:
[----:B------:R-:W0:Y:S01]  /*0e70*/  MUFU.RSQ R0, -QNAN ;  /* 0xffc0000000007908 */ /* 0x000e220000001400 */
[----:B------:R-:W-:Y:S05]  /*0e80*/  BRA `(.L_x_16) ;  /* 0x0000000000047947 */ /* 0x000fea0003800000 */
.L_x_8:
[----:B------:R-:W-:-:S07]  /*0e90*/  FADD.FTZ R0, R0, R3 ;  /* 0x0000000300007221 */ /* 0x000fce0000010000 */
.L_x_16:
[----:B------:R-:W-:Y:S05]  /*0ea0*/  BSYNC.RECONVERGENT B1 ;  /* 0x0000000000017941 */ /* 0x000fea0003800200 */
.L_x_6:
[----:B------:R-:W-:-:S04]  /*0eb0*/  HFMA2 R5, -RZ, RZ, 0, 0 ;  /* 0x00000000ff057431 */ /* 0x000fc800000001ff */
[----:B0-----:R-:W-:Y:S05]  /*0ec0*/  RET.REL.NODEC R4 `(slut) ;  /* 0xfffffff0044c7950 */ /* 0x001fea0003c3ffff */
.L_x_17:
[----:B------:R-:W-:-:S00]  /*0ed0*/  BRA `(.L_x_17) ;  /* 0xfffffffc00fc7947 */ /* 0x000fc0000383ffff */
[----:B------:R-:W-:-:S00]  /*0ee0*/  NOP ;  /* 0x0000000000007918 */ /* 0x000fc00000000000 */
        /* <DEDUP_REMOVED lines=9> */
.L_x_19:


//--------------------- .text.gac                 --------------------------
	.section	.text.gac,"ax",@progbits
	.align	128
        .global         gac
        .type           gac,@function
        .size           gac,(.L_x_21 - gac)
        .other          gac,@"STO_CUDA_ENTRY STV_DEFAULT"
gac:
.text.gac:
[----:B------:R-:W-:Y:S01]  /*0000*/  LDC R1, c[0x0][0x37c] ;  /* 0x0000df00ff017b82 */ /* 0x000fe20000000800 */
[----:B------:R-:W0:Y:S07]  /*0010*/  S2R R3, SR_TID.Y ;  /* 0x0000000000037919 */ /* 0x000e2e0000002200 */
[----:B------:R-:W0:Y:S01]  /*0020*/  S2UR UR4, SR_CTAID.Y ;  /* 0x00000000000479c3 */ /* 0x000e220000002600 */
[----:B------:R-:W1:Y:S01]  /*0030*/  LDCU UR6, c[0x0][0x38c] ;  /* 0x00007180ff0677ac */ /* 0x000e620008000800 */
[----:B------:R-:W2:Y:S06]  /*0040*/  S2R R5, SR_TID.X ;  /* 0x0000000000057919 */ /* 0x000eac0000002100 */
[----:B------:R-:W0:Y:S08]  /*0050*/  LDC R0, c[0x0][0x364] ;  /* 0x0000d900ff007b82 */ /* 0x000e300000000800 */
[----:B------:R-:W2:Y:S08]  /*0060*/  S2UR UR5, SR_CTAID.X ;  /* 0x00000000000579c3 */ /* 0x000eb00000002500 */
[----:B------:R-:W2:Y:S01]  /*0070*/  LDC R2, c[0x0][0x360] ;  /* 0x0000d800ff027b82 */ /* 0x000ea20000000800 */
[----:B0-----:R-:W-:-:S05]  /*0080*/  IMAD R0, R0, UR4, R3 ;  /* 0x0000000400007c24 */ /* 0x001fca000f8e0203 */
[----:B-1----:R-:W-:Y:S01]  /*0090*/  ISETP.GE.AND P0, PT, R0, UR6, PT ;  /* 0x0000000600007c0c */ /* 0x002fe2000bf06270 */
[----:B--2---:R-:W-:-:S12]  /*00a0*/  IMAD R3, R2, UR5, R5 ;  /* 0x0000000502037c24 */ /* 0x004fd8000f8e0205 */
[----:B------:R-:W-:Y:S05]  /*00b0*/  @P0 EXIT ;  /* 0x000000000000094d */ /* 0x000fea0003800000 */
[----:B------:R-:W0:Y:S02]  /*00c0*/  LDCU UR6, c[0x0][0x388] ;  /* 0x00007100ff0677ac */ /* 0x000e240008000800 */
[----:B0-----:R-:W-:-:S04]  /*00d0*/  ISETP.GE.AND P0, PT, R3, UR6, PT ;  /* 0x0000000603007c0c */ /* 0x001fc8000bf06270 */
[----:B------:R-:W-:-:S13]  /*00e0*/  ISETP.LT.OR P0, PT, R3, RZ, P0 ;  /* 0x000000ff0300720c */ /* 0x000fda0000701670 */
[----:B------:R-:W-:Y:S05]  /*00f0*/  @P0 EXIT ;  /* 0x000000000000094d */ /* 0x000fea0003800000 */
[----:B------:R-:W0:Y:S01]  /*0100*/  LDC.64 R6, c[0x0][0x380] ;  /* 0x0000e000ff067b82 */ /* 0x000e220000000a00 */
[----:B------:R-:W1:Y:S01]  /*0110*/  LDCU.64 UR4, c[0x0][0x358] ;  /* 0x00006b00ff0477ac */ /* 0x000e620008000a00 */
[----:B------:R-:W-:-:S04]  /*0120*/  IMAD R8, R0, UR6, R3 ;  /* 0x0000000600087c24 */ /* 0x000fc8000f8e0203 */
[----:B------:R-:W-:Y:S02]  /*0130*/  IMAD R8, R8, 0x3, RZ ;  /* 0x0000000308087824 */ /* 0x000fe400078e02ff */
[----:B------:R-:W2:Y:S08]  /*0140*/  LDC.64 R2, c[0x0][0x398] ;  /* 0x0000e600ff027b82 */ /* 0x000eb00000000a00 */
[----:B------:R-:W3:Y:S01]  /*0150*/  LDC.64 R4, c[0x0][0x390] ;  /* 0x0000e400ff047b82 */ /* 0x000ee20000000a00 */
[----:B0-----:R-:W-:-:S05]  /*0160*/  IMAD.WIDE R6, R8, 0x2, R6 ;  /* 0x0000000208067825 */ /* 0x001fca00078e0206 */
[----:B-1----:R-:W2:Y:S02]  /*0170*/  LDG.E.S16 R0, desc[UR4][R6.64] ;  /* 0x0000000406007981 */ /* 0x002ea4000c1e1700 */
[C---:B--2---:R-:W-:Y:S02]  /*0180*/  VIMNMX R9, PT, PT, R0.reuse, R3, PT ;  /* 0x0000000300097248 */ /* 0x044fe40003fe0100 */
[----:B------:R-:W-:Y:S02]  /*0190*/  ISETP.GE.AND P0, PT, R0, RZ, PT ;  /* 0x000000ff0000720c */ /* 0x000fe40003f06270 */
[----:B------:R-:W-:Y:S02]  /*01a0*/  SHF.R.S32.HI R0, RZ, 0x1f, R9 ;  /* 0x0000001fff007819 */ /* 0x000fe40000011409 */
[----:B------:R-:W-:Y:S02]  /*01b0*/  SEL R9, R9, RZ, P0 ;  /* 0x000000ff09097207 */ /* 0x000fe40000000000 */
[----:B------:R-:W-:-:S02]  /*01c0*/  SEL R0, R0, RZ, P0 ;  /* 0x000000ff00007207 */ /* 0x000fc40000000000 */
[----:B---3--:R-:W-:-:S04]  /*01d0*/  LEA R10, P0, R9, R4, 0x1 ;  /* 0x00000004090a7211 */ /* 0x008fc800078008ff */
[----:B------:R-:W-:-:S06]  /*01e0*/  LEA.HI.X R11, R9, R5, R0, 0x1, P0 ;  /* 0x00000005090b7211 */ /* 0x000fcc00000f0c00 */
[----:B------:R0:W2:Y:S01]  /*01f0*/  LDG.E.S16 R11, desc[UR4][R10.64] ;  /* 0x000000040a0b7981 */ /* 0x0000a2000c1e1700 */
[----:B------:R-:W-:-:S04]  /*0200*/  IABS R0, R2 ;  /* 0x0000000200007213 */ /* 0x000fc80000000000 */
[----:B------:R-:W1:Y:S08]  /*0210*/  I2F.RP R9, R0 ;  /* 0x0000000000097306 */ /* 0x000e700000209400 */
[----:B-1----:R-:W1:Y:S02]  /*0220*/  MUFU.RCP R9, R9 ;  /* 0x0000000900097308 */ /* 0x002e640000001000 */
[----:B-1----:R-:W-:-:S06]  /*0230*/  VIADD R12, R9, 0xffffffe ;  /* 0x0ffffffe090c7836 */ /* 0x002fcc0000000000 */
[----:B------:R1:W3:Y:S02]  /*0240*/  F2I.FTZ.U32.TRUNC.NTZ R13, R12 ;  /* 0x0000000c000d7305 */ /* 0x0002e4000021f000 */
[----:B-1----:R-:W-:Y:S02]  /*0250*/  IMAD.MOV.U32 R12, RZ, RZ, RZ ;  /* 0x000000ffff0c7224 */ /* 0x002fe400078e00ff */
[----:B---3--:R-:W-:-:S04]  /*0260*/  IMAD.MOV R15, RZ, RZ, -R13 ;  /* 0x000000ffff0f7224 */ /* 0x008fc800078e0a0d */
[----:B------:R-:W-:-:S04]  /*0270*/  IMAD R15, R15, R0, RZ ;  /* 0x000000000f0f7224 */ /* 0x000fc800078e02ff */
[----:B0-----:R-:W-:Y:S01]  /*0280*/  IMAD.HI.U32 R10, R13, R15, R12 ;  /* 0x0000000f0d0a7227 */ /* 0x001fe200078e000c */
[----:B--2---:R-:W-:Y:S02]  /*0290*/  IABS R14, R11 ;  /* 0x0000000b000e7213 */ /* 0x004fe40000000000 */
[----:B------:R-:W-:-:S03]  /*02a0*/  LOP3.LUT R11, R11, R2, RZ, 0x3c, !PT ;  /* 0x000000020b0b7212 */ /* 0x000fc600078e3cff */
[----:B------:R-:W-:Y:S01]  /*02b0*/  IMAD.MOV.U32 R13, RZ, RZ, R14 ;  /* 0x000000ffff0d7224 */ /* 0x000fe200078e000e */
[----:B------:R-:W-:Y:S02]  /*02c0*/  ISETP.GE.AND P2, PT, R11, RZ, PT ;  /* 0x000000ff0b00720c */ /* 0x000fe40003f46270 */
[----:B------:R-:W-:Y:S01]  /*02d0*/  LOP3.LUT R11, RZ, R2, RZ, 0x33, !PT ;  /* 0x00000002ff0b7212 */ /* 0x000fe200078e33ff */
[----:B------:R-:W-:-:S04]  /*02e0*/  IMAD.HI.U32 R14, R10, R13, RZ ;  /* 0x0000000d0a0e7227 */ /* 0x000fc800078e00ff */
[----:B------:R-:W-:-:S04]  /*02f0*/  IMAD.MOV R9, RZ, RZ, -R14 ;  /* 0x000000ffff097224 */ /* 0x000fc800078e0a0e */
[C---:B------:R-:W-:Y:S02]  /*0300*/  IMAD R9, R0.reuse, R9, R13 ;  /* 0x0000000900097224 */ /* 0x040fe400078e020d */
[----:B------:R-:W0:Y:S03]  /*0310*/  LDC.64 R12, c[0x0][0x3a0] ;  /* 0x0000e800ff0c7b82 */ /* 0x000e260000000a00 */
[----:B------:R-:W-:-:S13]  /*0320*/  ISETP.GT.U32.AND P1, PT, R0, R9, PT ;  /* 0x000000090000720c */ /* 0x000fda0003f24070 */
[----:B------:R-:W-:Y:S02]  /*0330*/  @!P1 IMAD.IADD R9, R9, 0x1, -R0 ;  /* 0x0000000109099824 */ /* 0x000fe400078e0a00 */
[----:B------:R-:W-:-:S03]  /*0340*/  @!P1 VIADD R14, R14, 0x1 ;  /* 0x000000010e0e9836 */ /* 0x000fc60000000000 */
[----:B------:R-:W-:Y:S01]  /*0350*/  ISETP.GE.U32.AND P0, PT, R9, R0, PT ;  /* 0x000000000900720c */ /* 0x000fe20003f06070 */
[----:B0-----:R-:W-:-:S12]  /*0360*/  IMAD.WIDE R8, R8, 0x2, R12 ;  /* 0x0000000208087825 */ /* 0x001fd800078e020c */
[----:B------:R-:W-:Y:S01]  /*0370*/  @P0 VIADD R14, R14, 0x1 ;  /* 0x000000010e0e0836 */ /* 0x000fe20000000000 */
[----:B------:R-:W-:-:S03]  /*0380*/  ISETP.NE.AND P0, PT, R2, RZ, PT ;  /* 0x000000ff0200720c */ /* 0x000fc60003f05270 */
[----:B------:R-:W-:-:S05]  /*0390*/  @!P2 IMAD.MOV R14, RZ, RZ, -R14 ;  /* 0x000000ffff0ea224 */ /* 0x000fca00078e0a0e */
[----:B------:R-:W-:-:S05]  /*03a0*/  SEL R15, R11, R14, !P0 ;  /* 0x0000000e0b0f7207 */ /* 0x000fca0004000000 */
[----:B------:R0:W-:Y:S04]  /*03b0*/  STG.E.U16 desc[UR4][R8.64], R15 ;  /* 0x0000000f08007986 */ /* 0x0001e8000c101504 */
[----:B------:R-:W2:Y:S02]  /*03c0*/  LDG.E.S16 R12, desc[UR4][R6.64+0x2] ;  /* 0x00000204060c7981 */ /* 0x000ea4000c1e1700 */
[C---:B--2---:R-:W-:Y:S02]  /*03d0*/  VIMNMX R13, PT, PT, R12.reuse, R3, PT ;  /* 0x000000030c0d7248 */ /* 0x044fe40003fe0100 */
[----:B------:R-:W-:Y:S02]  /*03e0*/  ISETP.GE.AND P1, PT, R12, RZ, PT ;  /* 0x000000ff0c00720c */ /* 0x000fe40003f26270 */
[----:B------:R-:W-:-:S02]  /*03f0*/  SHF.R.S32.HI R12, RZ, 0x1f, R13 ;  /* 0x0000001fff0c7819 */ /* 0x000fc4000001140d */
[----:B------:R-:W-:Y:S02]  /*0400*/  SEL R13, R13, RZ, P1 ;  /* 0x000000ff0d0d7207 */ /* 0x000fe40000800000 */
[----:B------:R-:W-:Y:S02]  /*0410*/  SEL R14, R12, RZ, P1 ;  /* 0x000000ff0c0e7207 */ /* 0x000fe40000800000 */
[----:B------:R-:W-:-:S04]  /*0420*/  LEA R12, P1, R13, R4, 0x1 ;  /* 0x000000040d0c7211 */ /* 0x000fc800078208ff */
[----:B------:R-:W-:-:S06]  /*0430*/  LEA.HI.X R13, R13, R5, R14, 0x1, P1 ;  /* 0x000000050d0d7211 */ /* 0x000fcc00008f0c0e */
[----:B------:R-:W2:Y:S02]  /*0440*/  LDG.E.S16 R13, desc[UR4][R12.64] ;  /* 0x000000040c0d7981 */ /* 0x000ea4000c1e1700 */
[----:B--2---:R-:W-:-:S05]  /*0450*/  IABS R14, R13 ;  /* 0x0000000d000e7213 */ /* 0x004fca0000000000 */
[----:B0-----:R-:W-:-:S04]  /*0460*/  IMAD.MOV.U32 R15, RZ, RZ, R14 ;  /* 0x000000ffff0f7224 */ /* 0x001fc800078e000e */
[----:B------:R-:W-:-:S04]  /*0470*/  IMAD.HI.U32 R14, R10, R15, RZ ;  /* 0x0000000f0a0e7227 */ /* 0x000fc800078e00ff */
[----:B------:R-:W-:-:S04]  /*0480*/  IMAD.MOV R16, RZ, RZ, -R14 ;  /* 0x000000ffff107224 */ /* 0x000fc800078e0a0e */
[----:B------:R-:W-:-:S05]  /*0490*/  IMAD R15, R0, R16, R15 ;  /* 0x00000010000f7224 */ /* 0x000fca00078e020f */
[----:B------:R-:W-:-:S13]  /*04a0*/  ISETP.GT.U32.AND P2, PT, R0, R15, PT ;  /* 0x0000000f0000720c */ /* 0x000fda0003f44070 */
[----:B------:R-:W-:Y:S02]  /*04b0*/  @!P2 IMAD.IADD R15, R15, 0x1, -R0 ;  /* 0x000000010f0fa824 */ /* 0x000fe400078e0a00 */
[----:B------:R-:W-:-:S03]  /*04c0*/  @!P2 VIADD R14, R14, 0x1 ;  /* 0x000000010e0ea836 */ /* 0x000fc60000000000 */
[----:B------:R-:W-:Y:S02]  /*04d0*/  ISETP.GE.U32.AND P1, PT, R15, R0, PT ;  /* 0x000000000f00720c */ /* 0x000fe40003f26070 */
[----:B------:R-:W-:-:S04]  /*04e0*/  LOP3.LUT R15, R13, R2, RZ, 0x3c, !PT ;  /* 0x000000020d0f7212 */ /* 0x000fc800078e3cff */
[----:B------:R-:W-:-:S07]  /*04f0*/  ISETP.GE.AND P3, PT, R15, RZ, PT ;  /* 0x000000ff0f00720c */ /* 0x000fce0003f66270 */
[----:B------:R-:W-:-:S06]  /*0500*/  @P1 VIADD R14, R14, 0x1 ;  /* 0x000000010e0e1836 */ /* 0x000fcc0000000000 */
[----:B------:R-:W-:-:S05]  /*0510*/  @!P3 IMAD.MOV R14, RZ, RZ, -R14 ;  /* 0x000000ffff0eb224 */ /* 0x000fca00078e0a0e */
[----:B------:R-:W-:-:S05]  /*0520*/  SEL R13, R11, R14, !P0 ;  /* 0x0000000e0b0d7207 */ /* 0x000fca0004000000 */
[----:B------:R-:W-:Y:S04]  /*0530*/  STG.E.U16 desc[UR4][R8.64+0x2], R13 ;  /* 0x0000020d08007986 */ /* 0x000fe8000c101504 */
        /* <DEDUP_REMOVED lines=9> */
[----:B--2---:R-:W-:Y:S02]  /*05d0*/  IABS R3, R5 ;  /* 0x0000000500037213 */ /* 0x004fe40000000000 */
[----:B------:R-:W-:-:S03]  /*05e0*/  LOP3.LUT R2, R5, R2, RZ, 0x3c, !PT ;  /* 0x0000000205027212 */ /* 0x000fc600078e3cff */
[----:B------:R-:W-:Y:S01]  /*05f0*/  IMAD.HI.U32 R10, R10, R3, RZ ;  /* 0x000000030a0a7227 */ /* 0x000fe200078e00ff */
[----:B------:R-:W-:-:S03]  /*0600*/  ISETP.GE.AND P3, PT, R2, RZ, PT ;  /* 0x000000ff0200720c */ /* 0x000fc60003f66270 */
[----:B------:R-:W-:-:S04]  /*0610*/  IMAD.MOV R6, RZ, RZ, -R10 ;  /* 0x000000ffff067224 */ /* 0x000fc800078e0a0a */
[----:B------:R-:W-:-:S05]  /*0620*/  IMAD R3, R0, R6, R3 ;  /* 0x0000000600037224 */ /* 0x000fca00078e0203 */
[----:B------:R-:W-:-:S13]  /*0630*/  ISETP.GT.U32.AND P2, PT, R0, R3, PT ;  /* 0x000000030000720c */ /* 0x000fda0003f44070 */
[----:B------:R-:W-:Y:S02]  /*0640*/  @!P2 IMAD.IADD R3, R3, 0x1, -R0 ;  /* 0x000000010303a824 */ /* 0x000fe400078e0a00 */
[----:B------:R-:W-:-:S03]  /*0650*/  @!P2 VIADD R10, R10, 0x1 ;  /* 0x000000010a0aa836 */ /* 0x000fc60000000000 */
[----:B------:R-:W-:-:S13]  /*0660*/  ISETP.GE.U32.AND P1, PT, R3, R0, PT ;  /* 0x000000000300720c */ /* 0x000fda0003f26070 */
[----:B------:R-:W-:-:S04]  /*0670*/  @P1 VIADD R10, R10, 0x1 ;  /* 0x000000010a0a1836 */ /* 0x000fc80000000000 */
[----:B------:R-:W-:-:S05]  /*0680*/  @!P3 IMAD.MOV R10, RZ, RZ, -R10 ;  /* 0x000000ffff0ab224 */ /* 0x000fca00078e0a0a */
[----:B------:R-:W-:-:S05]  /*0690*/  SEL R11, R11, R10, !P0 ;  /* 0x0000000a0b0b7207 */ /* 0x000fca0004000000 */
[----:B------:R-:W-:Y:S01]  /*06a0*/  STG.E.U16 desc[UR4][R8.64+0x4], R11 ;  /* 0x0000040b08007986 */ /* 0x000fe2000c101504 */
[----:B------:R-:W-:Y:S05]  /*06b0*/  EXIT ;  /* 0x000000000000794d */ /* 0x000fea0003800000 */
.L_x_18:
        /* <DEDUP_REMOVED lines=12> */
.L_x_21:


//--------------------- .nv.shared.reserved.0     --------------------------
	.section	.nv.shared.reserved.0,"aw",@nobits
	.weak		__nv_reservedSMEM_offset_0_alias
	.size		__nv_reservedSMEM_offset_0_alias, 0, 64
	.other		__nv_reservedSMEM_offset_0_alias,@"STO_CUDA_RESERVED_SHARED STV_DEFAULT"
__nv_reservedSMEM_offset_0_alias:
	.zero		0
	.zero		64


//--------------------- .nv.constant0.slut        --------------------------
	.section	.nv.constant0.slut,"a",@progbits
	.sectionflags	@""
	.align	4
.nv.constant0.slut:
	.zero		916


//--------------------- .nv.constant0.gac         --------------------------
	.section	.nv.constant0.gac,"a",@progbits
	.sectionflags	@""
	.align	4
.nv.constant0.gac:
	.zero		936


//--------------------- SYMBOLS --------------------------

	.type		.nv.reservedSmem.offset0,@object
	.size		.nv.reservedSmem.offset0,0x4
